//
// Generated by NVIDIA NVVM Compiler
//
// Compiler Build ID: CL-36424714
// Cuda compilation tools, release 13.0, V13.0.88
// Based on NVVM 20.0.0
//

.version 9.0
.target sm_100
.address_size 64

	// .globl	_Z11add_vectorsPiS_iS_

.visible .entry _Z11add_vectorsPiS_iS_(
	.param .u64 .ptr .align 1 _Z11add_vectorsPiS_iS__param_0,
	.param .u64 .ptr .align 1 _Z11add_vectorsPiS_iS__param_1,
	.param .u32 _Z11add_vectorsPiS_iS__param_2,
	.param .u64 .ptr .align 1 _Z11add_vectorsPiS_iS__param_3
)
{
	.reg .pred 	%p<2>;
	.reg .b32 	%r<9>;
	.reg .b64 	%rd<11>;

	ld.param.u64 	%rd1, [_Z11add_vectorsPiS_iS__param_0];
	ld.param.u64 	%rd2, [_Z11add_vectorsPiS_iS__param_1];
	ld.param.u32 	%r2, [_Z11add_vectorsPiS_iS__param_2];
	ld.param.u64 	%rd3, [_Z11add_vectorsPiS_iS__param_3];
	mov.u32 	%r3, %ntid.x;
	mov.u32 	%r4, %ctaid.x;
	mov.u32 	%r5, %tid.x;
	mad.lo.s32 	%r1, %r3, %r4, %r5;
	setp.ge.s32 	%p1, %r1, %r2;
	@%p1 bra 	$L__BB0_2;
	cvta.to.global.u64 	%rd4, %rd1;
	cvta.to.global.u64 	%rd5, %rd2;
	cvta.to.global.u64 	%rd6, %rd3;
	mul.wide.s32 	%rd7, %r1, 4;
	add.s64 	%rd8, %rd4, %rd7;
	ld.global.u32 	%r6, [%rd8];
	add.s64 	%rd9, %rd5, %rd7;
	ld.global.u32 	%r7, [%rd9];
	add.s32 	%r8, %r7, %r6;
	add.s64 	%rd10, %rd6, %rd7;
	st.global.u32 	[%rd10], %r8;
$L__BB0_2:
	ret;

}


// ===== COMPILED SASS (sm_100) =====

	.target	sm_100

	.elftype	@"ET_EXEC"


//--------------------- .note.nv.tkinfo           --------------------------
	.section	.note.nv.tkinfo,"",@"SHT_NOTE"
	.sectionflags	@"SHF_NOTE_NV_TKINFO"
	.tkinfo
        /*0018*/ 	.word	0x00000002
        /*0030*/ 	.string	""
        /*0030*/ 	.string	"ptxas"
        /*0030*/ 	.string	"Cuda compilation tools, release 13.0, V13.0.88"
        /*0030*/ 	.string	"Build cuda_13.0.r13.0/compiler.36424714_0"
        /*0030*/ 	.string	"-arch sm_100 -m 64 "



//--------------------- .note.nv.cuinfo           --------------------------
	.section	.note.nv.cuinfo,"",@"SHT_NOTE"
	.sectionflags	@"SHF_NOTE_NV_CUINFO"
        /*0018*/ 	.short	0x0002
        /*001a*/ 	.short	0x0064
        /*001c*/ 	.short	0x0082
	.zero		2


//--------------------- .nv.info                  --------------------------
	.section	.nv.info,"",@"SHT_CUDA_INFO"
	.align	4


	//----- nvinfo : EIATTR_REGCOUNT
	.align		4
        /*0000*/ 	.byte	0x04, 0x2f
        /*0002*/ 	.short	(.L_1 - .L_0)
	.align		4
.L_0:
        /*0004*/ 	.word	index@(_Z11add_vectorsPiS_iS_)
        /*0008*/ 	.word	0x0000000c


	//----- nvinfo : EIATTR_FRAME_SIZE
	.align		4
.L_1:
        /*000c*/ 	.byte	0x04, 0x11
        /*000e*/ 	.short	(.L_3 - .L_2)
	.align		4
.L_2:
        /*0010*/ 	.word	index@(_Z11add_vectorsPiS_iS_)
        /*0014*/ 	.word	0x00000000


	//----- nvinfo : EIATTR_MIN_STACK_SIZE
	.align		4
.L_3:
        /*0018*/ 	.byte	0x04, 0x12
        /*001a*/ 	.short	(.L_5 - .L_4)
	.align		4
.L_4:
        /*001c*/ 	.word	index@(_Z11add_vectorsPiS_iS_)
        /*0020*/ 	.word	0x00000000
.L_5:


//--------------------- .nv.compat                --------------------------
	.section	.nv.compat,"",@"SHT_CUDA_COMPAT_INFO"
	.align	4
        /*0000*/ 	.byte	0x02, 0x09, 0x00, 0x00, 0x02, 0x02, 0x01, 0x00, 0x02, 0x05, 0x05, 0x00, 0x03, 0x07, 0x01, 0x01
        /*0010*/ 	.byte	0x02, 0x03, 0x00, 0x00, 0x02, 0x06, 0x01, 0x00, 0x04, 0x0b, 0x08, 0x00, 0x09, 0x00, 0x00, 0x00
        /*0020*/ 	.byte	0x00, 0x00, 0x00, 0x00


//--------------------- .nv.info._Z11add_vectorsPiS_iS_ --------------------------
	.section	.nv.info._Z11add_vectorsPiS_iS_,"",@"SHT_CUDA_INFO"
	.sectionflags	@""
	.align	4


	//----- nvinfo : EIATTR_CUDA_API_VERSION
	.align		4
        /*0000*/ 	.byte	0x04, 0x37
        /*0002*/ 	.short	(.L_7 - .L_6)
.L_6:
        /*0004*/ 	.word	0x00000082


	//----- nvinfo : EIATTR_KPARAM_INFO
	.align		4
.L_7:
        /*0008*/ 	.byte	0x04, 0x17
        /*000a*/ 	.short	(.L_9 - .L_8)
.L_8:
        /*000c*/ 	.word	0x00000000
        /*0010*/ 	.short	0x0003
        /*0012*/ 	.short	0x0018
        /*0014*/ 	.byte	0x00, 0xf5, 0x21, 0x00


	//----- nvinfo : EIATTR_KPARAM_INFO
	.align		4
.L_9:
        /*0018*/ 	.byte	0x04, 0x17
        /*001a*/ 	.short	(.L_11 - .L_10)
.L_10:
        /*001c*/ 	.word	0x00000000
        /*0020*/ 	.short	0x0002
        /*0022*/ 	.short	0x0010
        /*0024*/ 	.byte	0x00, 0xf0, 0x11, 0x00


	//----- nvinfo : EIATTR_KPARAM_INFO
	.align		4
.L_11:
        /*0028*/ 	.byte	0x04, 0x17
        /*002a*/ 	.short	(.L_13 - .L_12)
.L_12:
        /*002c*/ 	.word	0x00000000
        /*0030*/ 	.short	0x0001
        /*0032*/ 	.short	0x0008
        /*0034*/ 	.byte	0x00, 0xf5, 0x21, 0x00


	//----- nvinfo : EIATTR_KPARAM_INFO
	.align		4
.L_13:
        /*0038*/ 	.byte	0x04, 0x17
        /*003a*/ 	.short	(.L_15 - .L_14)
.L_14:
        /*003c*/ 	.word	0x00000000
        /*0040*/ 	.short	0x0000
        /*0042*/ 	.short	0x0000
        /*0044*/ 	.byte	0x00, 0xf5, 0x21, 0x00


	//----- nvinfo : EIATTR_SPARSE_MMA_MASK
	.align		4
.L_15:
        /*0048*/ 	.byte	0x03, 0x50
        /*004a*/ 	.short	0x0000


	//----- nvinfo : EIATTR_MAXREG_COUNT
	.align		4
        /*004c*/ 	.byte	0x03, 0x1b
        /*004e*/ 	.short	0x00ff


	//----- nvinfo : EIATTR_MERCURY_ISA_VERSION
	.align		4
        /*0050*/ 	.byte	0x03, 0x5f
        /*0052*/ 	.short	0x0101


	//----- nvinfo : EIATTR_VRC_CTA_INIT_COUNT
	.align		4
        /*0054*/ 	.byte	0x02, 0x4a
	.zero		1
	.zero		1


	//----- nvinfo : EIATTR_EXIT_INSTR_OFFSETS
	.align		4
        /*0058*/ 	.byte	0x04, 0x1c
        /*005a*/ 	.short	(.L_17 - .L_16)


	//   ....[0]....
.L_16:
        /*005c*/ 	.word	0x00000070


	//   ....[1]....
        /*0060*/ 	.word	0x00000130


	//----- nvinfo : EIATTR_CBANK_PARAM_SIZE
	.align		4
.L_17:
        /*0064*/ 	.byte	0x03, 0x19
        /*0066*/ 	.short	0x0020


	//----- nvinfo : EIATTR_PARAM_CBANK
	.align		4
        /*0068*/ 	.byte	0x04, 0x0a
        /*006a*/ 	.short	(.L_19 - .L_18)
	.align		4
.L_18:
        /*006c*/ 	.word	index@(.nv.constant0._Z11add_vectorsPiS_iS_)
        /*0070*/ 	.short	0x0380
        /*0072*/ 	.short	0x0020


	//----- nvinfo : EIATTR_SW_WAR
	.align		4
.L_19:
        /*0074*/ 	.byte	0x04, 0x36
        /*0076*/ 	.short	(.L_21 - .L_20)
.L_20:
        /*0078*/ 	.word	0x00000008
.L_21:


//--------------------- .nv.callgraph             --------------------------
	.section	.nv.callgraph,"",@"SHT_CUDA_CALLGRAPH"
	.align	4
	.sectionentsize	8
	.align		4
        /*0000*/ 	.word	0x00000000
	.align		4
        /*0004*/ 	.word	0xffffffff
	.align		4
        /*0008*/ 	.word	0x00000000
	.align		4
        /*000c*/ 	.word	0xfffffffe
	.align		4
        /*0010*/ 	.word	0x00000000
	.align		4
        /*0014*/ 	.word	0xfffffffd
	.align		4
        /*0018*/ 	.word	0x00000000
	.align		4
        /*001c*/ 	.word	0xfffffffc


//--------------------- .text._Z11add_vectorsPiS_iS_ --------------------------
	.section	.text._Z11add_vectorsPiS_iS_,"ax",@progbits
	.align	128
        .global         _Z11add_vectorsPiS_iS_
        .type           _Z11add_vectorsPiS_iS_,@function
        .size           _Z11add_vectorsPiS_iS_,(.L_x_1 - _Z11add_vectorsPiS_iS_)
        .other          _Z11add_vectorsPiS_iS_,@"STO_CUDA_ENTRY STV_DEFAULT"
_Z11add_vectorsPiS_iS_:
.text._Z11add_vectorsPiS_iS_:
[----:B------:R-:W-:Y:S01]  /*0000*/  LDC R1, c[0x0][0x37c] ;  /* 0x0000df00ff017b82 */ /* 0x000fe20000000800 */
[----:B------:R-:W0:Y:S01]  /*0010*/  S2R R9, SR_CTAID.X ;  /* 0x0000000000097919 */ /* 0x000e220000002500 */
[----:B------:R-:W0:Y:S01]  /*0020*/  LDCU UR4, c[0x0][0x360] ;  /* 0x00006c00ff0477ac */ /* 0x000e220008000800 */
[----:B------:R-:W0:Y:S01]  /*0030*/  S2R R0, SR_TID.X ;  /* 0x0000000000007919 */ /* 0x000e220000002100 */
[----:B------:R-:W1:Y:S01]  /*0040*/  LDCU UR5, c[0x0][0x390] ;  /* 0x00007200ff0577ac */ /* 0x000e620008000800 */
[----:B0-----:R-:W-:-:S05]  /*0050*/  IMAD R9, R9, UR4, R0 ;  /* 0x0000000409097c24 */ /* 0x001fca000f8e0200 */
[----:B-1----:R-:W-:-:S13]  /*0060*/  ISETP.GE.AND P0, PT, R9, UR5, PT ;  /* 0x0000000509007c0c */ /* 0x002fda000bf06270 */
[----:B------:R-:W-:Y:S05]  /*0070*/  @P0 EXIT ;  /* 0x000000000000094d */ /* 0x000fea0003800000 */
[----:B------:R-:W0:Y:S01]  /*0080*/  LDC.64 R2, c[0x0][0x380] ;  /* 0x0000e000ff027b82 */ /* 0x000e220000000a00 */
[----:B------:R-:W1:Y:S07]  /*0090*/  LDCU.64 UR4, c[0x0][0x358] ;  /* 0x00006b00ff0477ac */ /* 0x000e6e0008000a00 */
[----:B------:R-:W2:Y:S08]  /*00a0*/  LDC.64 R4, c[0x0][0x388] ;  /* 0x0000e200ff047b82 */ /* 0x000eb00000000a00 */
[----:B------:R-:W3:Y:S01]  /*00b0*/  LDC.64 R6, c[0x0][0x398] ;  /* 0x0000e600ff067b82 */ /* 0x000ee20000000a00 */
[----:B0-----:R-:W-:-:S06]  /*00c0*/  IMAD.WIDE R2, R9, 0x4, R2 ;  /* 0x0000000409027825 */ /* 0x001fcc00078e0202 */
[----:B-1----:R-:W4:Y:S01]  /*00d0*/  LDG.E R2, desc[UR4][R2.64] ;  /* 0x0000000402027981 */ /* 0x002f22000c1e1900 */
[----:B--2---:R-:W-:-:S06]  /*00e0*/  IMAD.WIDE R4, R9, 0x4, R4 ;  /* 0x0000000409047825 */ /* 0x004fcc00078e0204 */
[----:B------:R-:W4:Y:S01]  /*00f0*/  LDG.E R5, desc[UR4][R4.64] ;  /* 0x0000000404057981 */ /* 0x000f22000c1e1900 */
[----:B---3--:R-:W-:Y:S01]  /*0100*/  IMAD.WIDE R6, R9, 0x4, R6 ;  /* 0x0000000409067825 */ /* 0x008fe200078e0206 */
[----:B----4-:R-:W-:-:S05]  /*0110*/  IADD3 R9, PT, PT, R2, R5, RZ ;  /* 0x0000000502097210 */ /* 0x010fca0007ffe0ff */
[----:B------:R-:W-:Y:S01]  /*0120*/  STG.E desc[UR4][R6.64], R9 ;  /* 0x0000000906007986 */ /* 0x000fe2000c101904 */
[----:B------:R-:W-:Y:S05]  /*0130*/  EXIT ;  /* 0x000000000000794d */ /* 0x000fea0003800000 */
.L_x_0:
[----:B------:R-:W-:-:S00]  /*0140*/  BRA `(.L_x_0) ;  /* 0xfffffffc00fc7947 */ /* 0x000fc0000383ffff */
[----:B------:R-:W-:-:S00]  /*0150*/  NOP ;  /* 0x0000000000007918 */ /* 0x000fc00000000000 */
        /* <DEDUP_REMOVED lines=10> */
.L_x_1:


//--------------------- .nv.shared.reserved.0     --------------------------
	.section	.nv.shared.reserved.0,"aw",@nobits
	.weak		__nv_reservedSMEM_offset_0_alias
	.size		__nv_reservedSMEM_offset_0_alias, 0, 64
	.other		__nv_reservedSMEM_offset_0_alias,@"STO_CUDA_RESERVED_SHARED STV_DEFAULT"
__nv_reservedSMEM_offset_0_alias:
	.zero		0
	.zero		64


//--------------------- .nv.constant0._Z11add_vectorsPiS_iS_ --------------------------
	.section	.nv.constant0._Z11add_vectorsPiS_iS_,"a",@progbits
	.sectionflags	@""
	.align	4
.nv.constant0._Z11add_vectorsPiS_iS_:
	.zero		928


//--------------------- SYMBOLS --------------------------

	.type		.nv.reservedSmem.offset0,@object
	.size		.nv.reservedSmem.offset0,0x4
